//
// Generated by NVIDIA NVVM Compiler
//
// Compiler Build ID: CL-36424714
// Cuda compilation tools, release 13.0, V13.0.88
// Based on NVVM 20.0.0
//

.version 9.0
.target sm_100
.address_size 64

	// .globl	_Z8gpu_mul2Pfi

.visible .entry _Z8gpu_mul2Pfi(
	.param .u64 .ptr .align 1 _Z8gpu_mul2Pfi_param_0,
	.param .u32 _Z8gpu_mul2Pfi_param_1
)
{
	.reg .pred 	%p<2>;
	.reg .b32 	%r<6>;
	.reg .b32 	%f<3>;
	.reg .b64 	%rd<5>;

	ld.param.u64 	%rd1, [_Z8gpu_mul2Pfi_param_0];
	ld.param.u32 	%r2, [_Z8gpu_mul2Pfi_param_1];
	mov.u32 	%r3, %ctaid.x;
	mov.u32 	%r4, %ntid.x;
	mov.u32 	%r5, %tid.x;
	mad.lo.s32 	%r1, %r3, %r4, %r5;
	setp.ge.s32 	%p1, %r1, %r2;
	@%p1 bra 	$L__BB0_2;
	cvta.to.global.u64 	%rd2, %rd1;
	mul.wide.s32 	%rd3, %r1, 4;
	add.s64 	%rd4, %rd2, %rd3;
	ld.global.f32 	%f1, [%rd4];
	add.f32 	%f2, %f1, %f1;
	st.global.f32 	[%rd4], %f2;
$L__BB0_2:
	ret;

}


// ===== COMPILED SASS (sm_100) =====

	.target	sm_100

	.elftype	@"ET_EXEC"


//--------------------- .note.nv.tkinfo           --------------------------
	.section	.note.nv.tkinfo,"",@"SHT_NOTE"
	.sectionflags	@"SHF_NOTE_NV_TKINFO"
	.tkinfo
        /*0018*/ 	.word	0x00000002
        /*0030*/ 	.string	""
        /*0030*/ 	.string	"ptxas"
        /*0030*/ 	.string	"Cuda compilation tools, release 13.0, V13.0.88"
        /*0030*/ 	.string	"Build cuda_13.0.r13.0/compiler.36424714_0"
        /*0030*/ 	.string	"-arch sm_100 -m 64 "



//--------------------- .note.nv.cuinfo           --------------------------
	.section	.note.nv.cuinfo,"",@"SHT_NOTE"
	.sectionflags	@"SHF_NOTE_NV_CUINFO"
        /*0018*/ 	.short	0x0002
        /*001a*/ 	.short	0x0064
        /*001c*/ 	.short	0x0082
	.zero		2


//--------------------- .nv.info                  --------------------------
	.section	.nv.info,"",@"SHT_CUDA_INFO"
	.align	4


	//----- nvinfo : EIATTR_REGCOUNT
	.align		4
        /*0000*/ 	.byte	0x04, 0x2f
        /*0002*/ 	.short	(.L_1 - .L_0)
	.align		4
.L_0:
        /*0004*/ 	.word	index@(_Z8gpu_mul2Pfi)
        /*0008*/ 	.word	0x00000008


	//----- nvinfo : EIATTR_FRAME_SIZE
	.align		4
.L_1:
        /*000c*/ 	.byte	0x04, 0x11
        /*000e*/ 	.short	(.L_3 - .L_2)
	.align		4
.L_2:
        /*0010*/ 	.word	index@(_Z8gpu_mul2Pfi)
        /*0014*/ 	.word	0x00000000


	//----- nvinfo : EIATTR_MIN_STACK_SIZE
	.align		4
.L_3:
        /*0018*/ 	.byte	0x04, 0x12
        /*001a*/ 	.short	(.L_5 - .L_4)
	.align		4
.L_4:
        /*001c*/ 	.word	index@(_Z8gpu_mul2Pfi)
        /*0020*/ 	.word	0x00000000
.L_5:


//--------------------- .nv.compat                --------------------------
	.section	.nv.compat,"",@"SHT_CUDA_COMPAT_INFO"
	.align	4
        /*0000*/ 	.byte	0x02, 0x09, 0x00, 0x00, 0x02, 0x02, 0x01, 0x00, 0x02, 0x05, 0x05, 0x00, 0x03, 0x07, 0x01, 0x01
        /*0010*/ 	.byte	0x02, 0x03, 0x00, 0x00, 0x02, 0x06, 0x01, 0x00, 0x04, 0x0b, 0x08, 0x00, 0x09, 0x00, 0x00, 0x00
        /*0020*/ 	.byte	0x00, 0x00, 0x00, 0x00


//--------------------- .nv.info._Z8gpu_mul2Pfi   --------------------------
	.section	.nv.info._Z8gpu_mul2Pfi,"",@"SHT_CUDA_INFO"
	.sectionflags	@""
	.align	4


	//----- nvinfo : EIATTR_CUDA_API_VERSION
	.align		4
        /*0000*/ 	.byte	0x04, 0x37
        /*0002*/ 	.short	(.L_7 - .L_6)
.L_6:
        /*0004*/ 	.word	0x00000082


	//----- nvinfo : EIATTR_KPARAM_INFO
	.align		4
.L_7:
        /*0008*/ 	.byte	0x04, 0x17
        /*000a*/ 	.short	(.L_9 - .L_8)
.L_8:
        /*000c*/ 	.word	0x00000000
        /*0010*/ 	.short	0x0001
        /*0012*/ 	.short	0x0008
        /*0014*/ 	.byte	0x00, 0xf0, 0x11, 0x00


	//----- nvinfo : EIATTR_KPARAM_INFO
	.align		4
.L_9:
        /*0018*/ 	.byte	0x04, 0x17
        /*001a*/ 	.short	(.L_11 - .L_10)
.L_10:
        /*001c*/ 	.word	0x00000000
        /*0020*/ 	.short	0x0000
        /*0022*/ 	.short	0x0000
        /*0024*/ 	.byte	0x00, 0xf5, 0x21, 0x00


	//----- nvinfo : EIATTR_SPARSE_MMA_MASK
	.align		4
.L_11:
        /*0028*/ 	.byte	0x03, 0x50
        /*002a*/ 	.short	0x0000


	//----- nvinfo : EIATTR_MAXREG_COUNT
	.align		4
        /*002c*/ 	.byte	0x03, 0x1b
        /*002e*/ 	.short	0x00ff


	//----- nvinfo : EIATTR_MERCURY_ISA_VERSION
	.align		4
        /*0030*/ 	.byte	0x03, 0x5f
        /*0032*/ 	.short	0x0101


	//----- nvinfo : EIATTR_VRC_CTA_INIT_COUNT
	.align		4
        /*0034*/ 	.byte	0x02, 0x4a
	.zero		1
	.zero		1


	//----- nvinfo : EIATTR_EXIT_INSTR_OFFSETS
	.align		4
        /*0038*/ 	.byte	0x04, 0x1c
        /*003a*/ 	.short	(.L_13 - .L_12)


	//   ....[0]....
.L_12:
        /*003c*/ 	.word	0x00000070


	//   ....[1]....
        /*0040*/ 	.word	0x000000e0


	//----- nvinfo : EIATTR_CBANK_PARAM_SIZE
	.align		4
.L_13:
        /*0044*/ 	.byte	0x03, 0x19
        /*0046*/ 	.short	0x000c


	//----- nvinfo : EIATTR_PARAM_CBANK
	.align		4
        /*0048*/ 	.byte	0x04, 0x0a
        /*004a*/ 	.short	(.L_15 - .L_14)
	.align		4
.L_14:
        /*004c*/ 	.word	index@(.nv.constant0._Z8gpu_mul2Pfi)
        /*0050*/ 	.short	0x0380
        /*0052*/ 	.short	0x000c


	//----- nvinfo : EIATTR_SW_WAR
	.align		4
.L_15:
        /*0054*/ 	.byte	0x04, 0x36
        /*0056*/ 	.short	(.L_17 - .L_16)
.L_16:
        /*0058*/ 	.word	0x00000008
.L_17:


//--------------------- .nv.callgraph             --------------------------
	.section	.nv.callgraph,"",@"SHT_CUDA_CALLGRAPH"
	.align	4
	.sectionentsize	8
	.align		4
        /*0000*/ 	.word	0x00000000
	.align		4
        /*0004*/ 	.word	0xffffffff
	.align		4
        /*0008*/ 	.word	0x00000000
	.align		4
        /*000c*/ 	.word	0xfffffffe
	.align		4
        /*0010*/ 	.word	0x00000000
	.align		4
        /*0014*/ 	.word	0xfffffffd
	.align		4
        /*0018*/ 	.word	0x00000000
	.align		4
        /*001c*/ 	.word	0xfffffffc


//--------------------- .text._Z8gpu_mul2Pfi      --------------------------
	.section	.text._Z8gpu_mul2Pfi,"ax",@progbits
	.align	128
        .global         _Z8gpu_mul2Pfi
        .type           _Z8gpu_mul2Pfi,@function
        .size           _Z8gpu_mul2Pfi,(.L_x_1 - _Z8gpu_mul2Pfi)
        .other          _Z8gpu_mul2Pfi,@"STO_CUDA_ENTRY STV_DEFAULT"
_Z8gpu_mul2Pfi:
.text._Z8gpu_mul2Pfi:
[----:B------:R-:W-:Y:S01]  /*0000*/  LDC R1, c[0x0][0x37c] ;  /* 0x0000df00ff017b82 */ /* 0x000fe20000000800 */
[----:B------:R-:W0:Y:S07]  /*0010*/  S2R R0, SR_TID.X ;  /* 0x0000000000007919 */ /* 0x000e2e0000002100 */
[----:B------:R-:W0:Y:S01]  /*0020*/  S2UR UR4, SR_CTAID.X ;  /* 0x00000000000479c3 */ /* 0x000e220000002500 */
[----:B------:R-:W1:Y:S07]  /*0030*/  LDCU UR5, c[0x0][0x388] ;  /* 0x00007100ff0577ac */ /* 0x000e6e0008000800 */
[----:B------:R-:W0:Y:S02]  /*0040*/  LDC R5, c[0x0][0x360] ;  /* 0x0000d800ff057b82 */ /* 0x000e240000000800 */
[----:B0-----:R-:W-:-:S05]  /*0050*/  IMAD R5, R5, UR4, R0 ;  /* 0x0000000405057c24 */ /* 0x001fca000f8e0200 */
[----:B-1----:R-:W-:-:S13]  /*0060*/  ISETP.GE.AND P0, PT, R5, UR5, PT ;  /* 0x0000000505007c0c */ /* 0x002fda000bf06270 */
[----:B------:R-:W-:Y:S05]  /*0070*/  @P0 EXIT ;  /* 0x000000000000094d */ /* 0x000fea0003800000 */
[----:B------:R-:W0:Y:S01]  /*0080*/  LDC.64 R2, c[0x0][0x380] ;  /* 0x0000e000ff027b82 */ /* 0x000e220000000a00 */
[----:B------:R-:W1:Y:S01]  /*0090*/  LDCU.64 UR4, c[0x0][0x358] ;  /* 0x00006b00ff0477ac */ /* 0x000e620008000a00 */
[----:B0-----:R-:W-:-:S05]  /*00a0*/  IMAD.WIDE R2, R5, 0x4, R2 ;  /* 0x0000000405027825 */ /* 0x001fca00078e0202 */
[----:B-1----:R-:W2:Y:S02]  /*00b0*/  LDG.E R0, desc[UR4][R2.64] ;  /* 0x0000000402007981 */ /* 0x002ea4000c1e1900 */
[----:B--2---:R-:W-:-:S05]  /*00c0*/  FADD R5, R0, R0 ;  /* 0x0000000000057221 */ /* 0x004fca0000000000 */
[----:B------:R-:W-:Y:S01]  /*00d0*/  STG.E desc[UR4][R2.64], R5 ;  /* 0x0000000502007986 */ /* 0x000fe2000c101904 */
[----:B------:R-:W-:Y:S05]  /*00e0*/  EXIT ;  /* 0x000000000000794d */ /* 0x000fea0003800000 */
.L_x_0:
[----:B------:R-:W-:-:S00]  /*00f0*/  BRA `(.L_x_0) ;  /* 0xfffffffc00fc7947 */ /* 0x000fc0000383ffff */
[----:B------:R-:W-:-:S00]  /*0100*/  NOP ;  /* 0x0000000000007918 */ /* 0x000fc00000000000 */
[----:B------:R-:W-:-:S00]  /*0110*/  NOP ;  /* 0x0000000000007918 */ /* 0x000fc00000000000 */
[----:B------:R-:W-:-:S00]  /*0120*/  NOP ;  /* 0x0000000000007918 */ /* 0x000fc00000000000 */
[----:B------:R-:W-:-:S00]  /*0130*/  NOP ;  /* 0x0000000000007918 */ /* 0x000fc00000000000 */
[----:B------:R-:W-:-:S00]  /*0140*/  NOP ;  /* 0x0000000000007918 */ /* 0x000fc00000000000 */
[----:B------:R-:W-:-:S00]  /*0150*/  NOP ;  /* 0x0000000000007918 */ /* 0x000fc00000000000 */
[----:B------:R-:W-:-:S00]  /*0160*/  NOP ;  /* 0x0000000000007918 */ /* 0x000fc00000000000 */
[----:B------:R-:W-:-:S00]  /*0170*/  NOP ;  /* 0x0000000000007918 */ /* 0x000fc00000000000 */
.L_x_1:


//--------------------- .nv.shared.reserved.0     --------------------------
	.section	.nv.shared.reserved.0,"aw",@nobits
	.weak		__nv_reservedSMEM_offset_0_alias
	.size		__nv_reservedSMEM_offset_0_alias, 0, 64
	.other		__nv_reservedSMEM_offset_0_alias,@"STO_CUDA_RESERVED_SHARED STV_DEFAULT"
__nv_reservedSMEM_offset_0_alias:
	.zero		0
	.zero		64


//--------------------- .nv.constant0._Z8gpu_mul2Pfi --------------------------
	.section	.nv.constant0._Z8gpu_mul2Pfi,"a",@progbits
	.sectionflags	@""
	.align	4
.nv.constant0._Z8gpu_mul2Pfi:
	.zero		908


//--------------------- SYMBOLS --------------------------

	.type		.nv.reservedSmem.offset0,@object
	.size		.nv.reservedSmem.offset0,0x4
